//
// Generated by NVIDIA NVVM Compiler
//
// Compiler Build ID: CL-36424714
// Cuda compilation tools, release 13.0, V13.0.88
// Based on NVVM 20.0.0
//

.version 9.0
.target sm_100
.address_size 64

	// .globl	_Z12cu_fillArrayPiS_S_S_i

.visible .entry _Z12cu_fillArrayPiS_S_S_i(
	.param .u64 .ptr .align 1 _Z12cu_fillArrayPiS_S_S_i_param_0,
	.param .u64 .ptr .align 1 _Z12cu_fillArrayPiS_S_S_i_param_1,
	.param .u64 .ptr .align 1 _Z12cu_fillArrayPiS_S_S_i_param_2,
	.param .u64 .ptr .align 1 _Z12cu_fillArrayPiS_S_S_i_param_3,
	.param .u32 _Z12cu_fillArrayPiS_S_S_i_param_4
)
{
	.reg .b32 	%r<11>;
	.reg .b64 	%rd<14>;

	ld.param.u64 	%rd1, [_Z12cu_fillArrayPiS_S_S_i_param_0];
	ld.param.u64 	%rd2, [_Z12cu_fillArrayPiS_S_S_i_param_1];
	ld.param.u64 	%rd3, [_Z12cu_fillArrayPiS_S_S_i_param_2];
	ld.param.u64 	%rd4, [_Z12cu_fillArrayPiS_S_S_i_param_3];
	ld.param.u32 	%r1, [_Z12cu_fillArrayPiS_S_S_i_param_4];
	cvta.to.global.u64 	%rd5, %rd4;
	cvta.to.global.u64 	%rd6, %rd3;
	cvta.to.global.u64 	%rd7, %rd2;
	cvta.to.global.u64 	%rd8, %rd1;
	mov.u32 	%r2, %ctaid.x;
	shl.b32 	%r3, %r2, 2;
	mov.u32 	%r4, %tid.x;
	add.s32 	%r5, %r3, %r4;
	mov.u32 	%r6, %ctaid.y;
	shl.b32 	%r7, %r6, 2;
	mov.u32 	%r8, %tid.y;
	add.s32 	%r9, %r7, %r8;
	mad.lo.s32 	%r10, %r1, %r5, %r9;
	mul.wide.s32 	%rd9, %r10, 4;
	add.s64 	%rd10, %rd8, %rd9;
	st.global.u32 	[%rd10], %r2;
	add.s64 	%rd11, %rd7, %rd9;
	st.global.u32 	[%rd11], %r6;
	add.s64 	%rd12, %rd6, %rd9;
	st.global.u32 	[%rd12], %r4;
	add.s64 	%rd13, %rd5, %rd9;
	st.global.u32 	[%rd13], %r8;
	ret;

}


// ===== COMPILED SASS (sm_100) =====

	.target	sm_100

	.elftype	@"ET_EXEC"


//--------------------- .note.nv.tkinfo           --------------------------
	.section	.note.nv.tkinfo,"",@"SHT_NOTE"
	.sectionflags	@"SHF_NOTE_NV_TKINFO"
	.tkinfo
        /*0018*/ 	.word	0x00000002
        /*0030*/ 	.string	""
        /*0030*/ 	.string	"ptxas"
        /*0030*/ 	.string	"Cuda compilation tools, release 13.0, V13.0.88"
        /*0030*/ 	.string	"Build cuda_13.0.r13.0/compiler.36424714_0"
        /*0030*/ 	.string	"-arch sm_100 -m 64 "



//--------------------- .note.nv.cuinfo           --------------------------
	.section	.note.nv.cuinfo,"",@"SHT_NOTE"
	.sectionflags	@"SHF_NOTE_NV_CUINFO"
        /*0018*/ 	.short	0x0002
        /*001a*/ 	.short	0x0064
        /*001c*/ 	.short	0x0082
	.zero		2


//--------------------- .nv.info                  --------------------------
	.section	.nv.info,"",@"SHT_CUDA_INFO"
	.align	4


	//----- nvinfo : EIATTR_REGCOUNT
	.align		4
        /*0000*/ 	.byte	0x04, 0x2f
        /*0002*/ 	.short	(.L_1 - .L_0)
	.align		4
.L_0:
        /*0004*/ 	.word	index@(_Z12cu_fillArrayPiS_S_S_i)
        /*0008*/ 	.word	0x00000012


	//----- nvinfo : EIATTR_FRAME_SIZE
	.align		4
.L_1:
        /*000c*/ 	.byte	0x04, 0x11
        /*000e*/ 	.short	(.L_3 - .L_2)
	.align		4
.L_2:
        /*0010*/ 	.word	index@(_Z12cu_fillArrayPiS_S_S_i)
        /*0014*/ 	.word	0x00000000


	//----- nvinfo : EIATTR_MIN_STACK_SIZE
	.align		4
.L_3:
        /*0018*/ 	.byte	0x04, 0x12
        /*001a*/ 	.short	(.L_5 - .L_4)
	.align		4
.L_4:
        /*001c*/ 	.word	index@(_Z12cu_fillArrayPiS_S_S_i)
        /*0020*/ 	.word	0x00000000
.L_5:


//--------------------- .nv.compat                --------------------------
	.section	.nv.compat,"",@"SHT_CUDA_COMPAT_INFO"
	.align	4
        /*0000*/ 	.byte	0x02, 0x09, 0x00, 0x00, 0x02, 0x02, 0x01, 0x00, 0x02, 0x05, 0x05, 0x00, 0x03, 0x07, 0x01, 0x01
        /*0010*/ 	.byte	0x02, 0x03, 0x00, 0x00, 0x02, 0x06, 0x01, 0x00, 0x04, 0x0b, 0x08, 0x00, 0x09, 0x00, 0x00, 0x00
        /*0020*/ 	.byte	0x00, 0x00, 0x00, 0x00


//--------------------- .nv.info._Z12cu_fillArrayPiS_S_S_i --------------------------
	.section	.nv.info._Z12cu_fillArrayPiS_S_S_i,"",@"SHT_CUDA_INFO"
	.sectionflags	@""
	.align	4


	//----- nvinfo : EIATTR_CUDA_API_VERSION
	.align		4
        /*0000*/ 	.byte	0x04, 0x37
        /*0002*/ 	.short	(.L_7 - .L_6)
.L_6:
        /*0004*/ 	.word	0x00000082


	//----- nvinfo : EIATTR_KPARAM_INFO
	.align		4
.L_7:
        /*0008*/ 	.byte	0x04, 0x17
        /*000a*/ 	.short	(.L_9 - .L_8)
.L_8:
        /*000c*/ 	.word	0x00000000
        /*0010*/ 	.short	0x0004
        /*0012*/ 	.short	0x0020
        /*0014*/ 	.byte	0x00, 0xf0, 0x11, 0x00


	//----- nvinfo : EIATTR_KPARAM_INFO
	.align		4
.L_9:
        /*0018*/ 	.byte	0x04, 0x17
        /*001a*/ 	.short	(.L_11 - .L_10)
.L_10:
        /*001c*/ 	.word	0x00000000
        /*0020*/ 	.short	0x0003
        /*0022*/ 	.short	0x0018
        /*0024*/ 	.byte	0x00, 0xf5, 0x21, 0x00


	//----- nvinfo : EIATTR_KPARAM_INFO
	.align		4
.L_11:
        /*0028*/ 	.byte	0x04, 0x17
        /*002a*/ 	.short	(.L_13 - .L_12)
.L_12:
        /*002c*/ 	.word	0x00000000
        /*0030*/ 	.short	0x0002
        /*0032*/ 	.short	0x0010
        /*0034*/ 	.byte	0x00, 0xf5, 0x21, 0x00


	//----- nvinfo : EIATTR_KPARAM_INFO
	.align		4
.L_13:
        /*0038*/ 	.byte	0x04, 0x17
        /*003a*/ 	.short	(.L_15 - .L_14)
.L_14:
        /*003c*/ 	.word	0x00000000
        /*0040*/ 	.short	0x0001
        /*0042*/ 	.short	0x0008
        /*0044*/ 	.byte	0x00, 0xf5, 0x21, 0x00


	//----- nvinfo : EIATTR_KPARAM_INFO
	.align		4
.L_15:
        /*0048*/ 	.byte	0x04, 0x17
        /*004a*/ 	.short	(.L_17 - .L_16)
.L_16:
        /*004c*/ 	.word	0x00000000
        /*0050*/ 	.short	0x0000
        /*0052*/ 	.short	0x0000
        /*0054*/ 	.byte	0x00, 0xf5, 0x21, 0x00


	//----- nvinfo : EIATTR_SPARSE_MMA_MASK
	.align		4
.L_17:
        /*0058*/ 	.byte	0x03, 0x50
        /*005a*/ 	.short	0x0000


	//----- nvinfo : EIATTR_MAXREG_COUNT
	.align		4
        /*005c*/ 	.byte	0x03, 0x1b
        /*005e*/ 	.short	0x00ff


	//----- nvinfo : EIATTR_MERCURY_ISA_VERSION
	.align		4
        /*0060*/ 	.byte	0x03, 0x5f
        /*0062*/ 	.short	0x0101


	//----- nvinfo : EIATTR_VRC_CTA_INIT_COUNT
	.align		4
        /*0064*/ 	.byte	0x02, 0x4a
	.zero		1
	.zero		1


	//----- nvinfo : EIATTR_EXIT_INSTR_OFFSETS
	.align		4
        /*0068*/ 	.byte	0x04, 0x1c
        /*006a*/ 	.short	(.L_19 - .L_18)


	//   ....[0]....
.L_18:
        /*006c*/ 	.word	0x00000160


	//----- nvinfo : EIATTR_CBANK_PARAM_SIZE
	.align		4
.L_19:
        /*0070*/ 	.byte	0x03, 0x19
        /*0072*/ 	.short	0x0024


	//----- nvinfo : EIATTR_PARAM_CBANK
	.align		4
        /*0074*/ 	.byte	0x04, 0x0a
        /*0076*/ 	.short	(.L_21 - .L_20)
	.align		4
.L_20:
        /*0078*/ 	.word	index@(.nv.constant0._Z12cu_fillArrayPiS_S_S_i)
        /*007c*/ 	.short	0x0380
        /*007e*/ 	.short	0x0024


	//----- nvinfo : EIATTR_SW_WAR
	.align		4
.L_21:
        /*0080*/ 	.byte	0x04, 0x36
        /*0082*/ 	.short	(.L_23 - .L_22)
.L_22:
        /*0084*/ 	.word	0x00000008
.L_23:


//--------------------- .nv.callgraph             --------------------------
	.section	.nv.callgraph,"",@"SHT_CUDA_CALLGRAPH"
	.align	4
	.sectionentsize	8
	.align		4
        /*0000*/ 	.word	0x00000000
	.align		4
        /*0004*/ 	.word	0xffffffff
	.align		4
        /*0008*/ 	.word	0x00000000
	.align		4
        /*000c*/ 	.word	0xfffffffe
	.align		4
        /*0010*/ 	.word	0x00000000
	.align		4
        /*0014*/ 	.word	0xfffffffd
	.align		4
        /*0018*/ 	.word	0x00000000
	.align		4
        /*001c*/ 	.word	0xfffffffc


//--------------------- .text._Z12cu_fillArrayPiS_S_S_i --------------------------
	.section	.text._Z12cu_fillArrayPiS_S_S_i,"ax",@progbits
	.align	128
        .global         _Z12cu_fillArrayPiS_S_S_i
        .type           _Z12cu_fillArrayPiS_S_S_i,@function
        .size           _Z12cu_fillArrayPiS_S_S_i,(.L_x_1 - _Z12cu_fillArrayPiS_S_S_i)
        .other          _Z12cu_fillArrayPiS_S_S_i,@"STO_CUDA_ENTRY STV_DEFAULT"
_Z12cu_fillArrayPiS_S_S_i:
.text._Z12cu_fillArrayPiS_S_S_i:
[----:B------:R-:W-:Y:S01]  /*0000*/  LDC R1, c[0x0][0x37c] ;  /* 0x0000df00ff017b82 */ /* 0x000fe20000000800 */
[----:B------:R-:W0:Y:S07]  /*0010*/  S2R R13, SR_CTAID.X ;  /* 0x00000000000d7919 */ /* 0x000e2e0000002500 */
[----:B------:R-:W1:Y:S01]  /*0020*/  LDC.64 R2, c[0x0][0x380] ;  /* 0x0000e000ff027b82 */ /* 0x000e620000000a00 */
[----:B------:R-:W2:Y:S01]  /*0030*/  LDCU UR6, c[0x0][0x3a0] ;  /* 0x00007400ff0677ac */ /* 0x000ea20008000800 */
[----:B------:R-:W0:Y:S01]  /*0040*/  S2R R10, SR_TID.X ;  /* 0x00000000000a7919 */ /* 0x000e220000002100 */
[----:B------:R-:W3:Y:S01]  /*0050*/  LDCU.64 UR4, c[0x0][0x358] ;  /* 0x00006b00ff0477ac */ /* 0x000ee20008000a00 */
[----:B------:R-:W4:Y:S04]  /*0060*/  S2R R15, SR_CTAID.Y ;  /* 0x00000000000f7919 */ /* 0x000f280000002600 */
[----:B------:R-:W5:Y:S01]  /*0070*/  LDC.64 R4, c[0x0][0x388] ;  /* 0x0000e200ff047b82 */ /* 0x000f620000000a00 */
[----:B------:R-:W4:Y:S07]  /*0080*/  S2R R12, SR_TID.Y ;  /* 0x00000000000c7919 */ /* 0x000f2e0000002200 */
[----:B------:R-:W3:Y:S08]  /*0090*/  LDC.64 R6, c[0x0][0x390] ;  /* 0x0000e400ff067b82 */ /* 0x000ef00000000a00 */
[----:B------:R-:W3:Y:S01]  /*00a0*/  LDC.64 R8, c[0x0][0x398] ;  /* 0x0000e600ff087b82 */ /* 0x000ee20000000a00 */
[----:B0-----:R-:W-:-:S02]  /*00b0*/  LEA R0, R13, R10, 0x2 ;  /* 0x0000000a0d007211 */ /* 0x001fc400078e10ff */
[----:B----4-:R-:W-:-:S05]  /*00c0*/  LEA R11, R15, R12, 0x2 ;  /* 0x0000000c0f0b7211 */ /* 0x010fca00078e10ff */
[----:B--2---:R-:W-:-:S04]  /*00d0*/  IMAD R11, R0, UR6, R11 ;  /* 0x00000006000b7c24 */ /* 0x004fc8000f8e020b */
[----:B-1----:R-:W-:-:S04]  /*00e0*/  IMAD.WIDE R2, R11, 0x4, R2 ;  /* 0x000000040b027825 */ /* 0x002fc800078e0202 */
[C---:B-----5:R-:W-:Y:S01]  /*00f0*/  IMAD.WIDE R4, R11.reuse, 0x4, R4 ;  /* 0x000000040b047825 */ /* 0x060fe200078e0204 */
[----:B---3--:R-:W-:Y:S03]  /*0100*/  STG.E desc[UR4][R2.64], R13 ;  /* 0x0000000d02007986 */ /* 0x008fe6000c101904 */
[C---:B------:R-:W-:Y:S01]  /*0110*/  IMAD.WIDE R6, R11.reuse, 0x4, R6 ;  /* 0x000000040b067825 */ /* 0x040fe200078e0206 */
[----:B------:R-:W-:Y:S03]  /*0120*/  STG.E desc[UR4][R4.64], R15 ;  /* 0x0000000f04007986 */ /* 0x000fe6000c101904 */
[----:B------:R-:W-:Y:S01]  /*0130*/  IMAD.WIDE R8, R11, 0x4, R8 ;  /* 0x000000040b087825 */ /* 0x000fe200078e0208 */
[----:B------:R-:W-:Y:S04]  /*0140*/  STG.E desc[UR4][R6.64], R10 ;  /* 0x0000000a06007986 */ /* 0x000fe8000c101904 */
[----:B------:R-:W-:Y:S01]  /*0150*/  STG.E desc[UR4][R8.64], R12 ;  /* 0x0000000c08007986 */ /* 0x000fe2000c101904 */
[----:B------:R-:W-:Y:S05]  /*0160*/  EXIT ;  /* 0x000000000000794d */ /* 0x000fea0003800000 */
.L_x_0:
[----:B------:R-:W-:-:S00]  /*0170*/  BRA `(.L_x_0) ;  /* 0xfffffffc00fc7947 */ /* 0x000fc0000383ffff */
[----:B------:R-:W-:-:S00]  /*0180*/  NOP ;  /* 0x0000000000007918 */ /* 0x000fc00000000000 */
[----:B------:R-:W-:-:S00]  /*0190*/  NOP ;  /* 0x0000000000007918 */ /* 0x000fc00000000000 */
[----:B------:R-:W-:-:S00]  /*01a0*/  NOP ;  /* 0x0000000000007918 */ /* 0x000fc00000000000 */
[----:B------:R-:W-:-:S00]  /*01b0*/  NOP ;  /* 0x0000000000007918 */ /* 0x000fc00000000000 */
[----:B------:R-:W-:-:S00]  /*01c0*/  NOP ;  /* 0x0000000000007918 */ /* 0x000fc00000000000 */
[----:B------:R-:W-:-:S00]  /*01d0*/  NOP ;  /* 0x0000000000007918 */ /* 0x000fc00000000000 */
[----:B------:R-:W-:-:S00]  /*01e0*/  NOP ;  /* 0x0000000000007918 */ /* 0x000fc00000000000 */
[----:B------:R-:W-:-:S00]  /*01f0*/  NOP ;  /* 0x0000000000007918 */ /* 0x000fc00000000000 */
.L_x_1:


//--------------------- .nv.shared.reserved.0     --------------------------
	.section	.nv.shared.reserved.0,"aw",@nobits
	.weak		__nv_reservedSMEM_offset_0_alias
	.size		__nv_reservedSMEM_offset_0_alias, 0, 64
	.other		__nv_reservedSMEM_offset_0_alias,@"STO_CUDA_RESERVED_SHARED STV_DEFAULT"
__nv_reservedSMEM_offset_0_alias:
	.zero		0
	.zero		64


//--------------------- .nv.constant0._Z12cu_fillArrayPiS_S_S_i --------------------------
	.section	.nv.constant0._Z12cu_fillArrayPiS_S_S_i,"a",@progbits
	.sectionflags	@""
	.align	4
.nv.constant0._Z12cu_fillArrayPiS_S_S_i:
	.zero		932


//--------------------- SYMBOLS --------------------------

	.type		.nv.reservedSmem.offset0,@object
	.size		.nv.reservedSmem.offset0,0x4
